//
// Generated by NVIDIA NVVM Compiler
//
// Compiler Build ID: CL-36424714
// Cuda compilation tools, release 13.0, V13.0.88
// Based on NVVM 20.0.0
//

.version 9.0
.target sm_100
.address_size 64

	// .globl	_Z16wmma_matrix_multP6__halfS0_PfS1_iii

.visible .entry _Z16wmma_matrix_multP6__halfS0_PfS1_iii(
	.param .u64 .ptr .align 1 _Z16wmma_matrix_multP6__halfS0_PfS1_iii_param_0,
	.param .u64 .ptr .align 1 _Z16wmma_matrix_multP6__halfS0_PfS1_iii_param_1,
	.param .u64 .ptr .align 1 _Z16wmma_matrix_multP6__halfS0_PfS1_iii_param_2,
	.param .u64 .ptr .align 1 _Z16wmma_matrix_multP6__halfS0_PfS1_iii_param_3,
	.param .u32 _Z16wmma_matrix_multP6__halfS0_PfS1_iii_param_4,
	.param .u32 _Z16wmma_matrix_multP6__halfS0_PfS1_iii_param_5,
	.param .u32 _Z16wmma_matrix_multP6__halfS0_PfS1_iii_param_6
)
{
	.reg .pred 	%p<17>;
	.reg .b32 	%r<147>;
	.reg .b32 	%f<221>;
	.reg .b64 	%rd<47>;

	ld.param.u64 	%rd7, [_Z16wmma_matrix_multP6__halfS0_PfS1_iii_param_0];
	ld.param.u64 	%rd8, [_Z16wmma_matrix_multP6__halfS0_PfS1_iii_param_1];
	ld.param.u32 	%r36, [_Z16wmma_matrix_multP6__halfS0_PfS1_iii_param_4];
	ld.param.u32 	%r37, [_Z16wmma_matrix_multP6__halfS0_PfS1_iii_param_5];
	ld.param.u32 	%r38, [_Z16wmma_matrix_multP6__halfS0_PfS1_iii_param_6];
	cvta.to.global.u64 	%rd1, %rd8;
	cvta.to.global.u64 	%rd2, %rd7;
	mov.u32 	%r39, %ctaid.x;
	mov.u32 	%r40, %ntid.x;
	mov.u32 	%r41, %tid.x;
	mad.lo.s32 	%r42, %r39, %r40, %r41;
	mov.u32 	%r43, %ctaid.y;
	mov.u32 	%r44, %ntid.y;
	mov.u32 	%r45, %tid.y;
	mad.lo.s32 	%r46, %r43, %r44, %r45;
	shr.u32 	%r47, %r42, 1;
	and.b32  	%r1, %r47, 2147483632;
	shl.b32 	%r2, %r46, 4;
	setp.lt.s32 	%p2, %r38, 1;
	mov.f32 	%f156, 0f00000000;
	mov.f32 	%f155, %f156;
	mov.f32 	%f154, %f156;
	mov.f32 	%f153, %f156;
	mov.f32 	%f152, %f156;
	mov.f32 	%f151, %f156;
	mov.f32 	%f150, %f156;
	mov.f32 	%f149, %f156;
	@%p2 bra 	$L__BB0_17;
	setp.lt.s32 	%p3, %r1, %r36;
	setp.lt.s32 	%p4, %r2, %r37;
	and.pred  	%p1, %p3, %p4;
	mul.lo.s32 	%r3, %r38, %r1;
	cvt.u64.u32 	%rd3, %r2;
	add.s32 	%r50, %r38, -1;
	shr.u32 	%r51, %r50, 4;
	add.s32 	%r4, %r51, 1;
	and.b32  	%r5, %r4, 3;
	setp.lt.u32 	%p5, %r38, 49;
	mov.b32 	%r143, 0;
	mov.f32 	%f149, 0f00000000;
	mov.f32 	%f150, %f149;
	mov.f32 	%f151, %f149;
	mov.f32 	%f152, %f149;
	mov.f32 	%f153, %f149;
	mov.f32 	%f154, %f149;
	mov.f32 	%f155, %f149;
	mov.f32 	%f156, %f149;
	@%p5 bra 	$L__BB0_12;
	mul.lo.s32 	%r140, %r37, 48;
	shl.b32 	%r7, %r37, 6;
	shl.b32 	%r139, %r37, 5;
	shl.b32 	%r138, %r37, 4;
	and.b32  	%r53, %r4, 536870908;
	neg.s32 	%r136, %r53;
	mov.f32 	%f149, 0f00000000;
	mov.b32 	%r137, 0;
	not.pred 	%p6, %p1;
	mov.u32 	%r141, %r3;
	mov.u32 	%r143, %r137;
$L__BB0_3:
	@%p6 bra 	$L__BB0_5;
	mul.wide.u32 	%rd9, %r141, 2;
	add.s64 	%rd10, %rd2, %rd9;
	wmma.load.a.sync.aligned.row.m16n16k16.global.f16 	{%r54, %r55, %r56, %r57, %r58, %r59, %r60, %r61}, [%rd10], %r38;
	cvt.s64.s32 	%rd11, %r137;
	add.s64 	%rd12, %rd11, %rd3;
	shl.b64 	%rd13, %rd12, 1;
	add.s64 	%rd14, %rd1, %rd13;
	wmma.load.b.sync.aligned.row.m16n16k16.global.f16 	{%r62, %r63, %r64, %r65, %r66, %r67, %r68, %r69}, [%rd14], %r37;
	wmma.mma.sync.aligned.row.row.m16n16k16.f32.f32 {%f156, %f155, %f154, %f153, %f152, %f151, %f150, %f149}, {%r54, %r55, %r56, %r57, %r58, %r59, %r60, %r61}, {%r62, %r63, %r64, %r65, %r66, %r67, %r68, %r69}, {%f156, %f155, %f154, %f153, %f152, %f151, %f150, %f149};
$L__BB0_5:
	mul.wide.u32 	%rd15, %r141, 2;
	add.s64 	%rd4, %rd2, %rd15;
	@%p6 bra 	$L__BB0_7;
	add.s64 	%rd16, %rd4, 32;
	wmma.load.a.sync.aligned.row.m16n16k16.global.f16 	{%r70, %r71, %r72, %r73, %r74, %r75, %r76, %r77}, [%rd16], %r38;
	cvt.s64.s32 	%rd17, %r138;
	add.s64 	%rd18, %rd17, %rd3;
	shl.b64 	%rd19, %rd18, 1;
	add.s64 	%rd20, %rd1, %rd19;
	wmma.load.b.sync.aligned.row.m16n16k16.global.f16 	{%r78, %r79, %r80, %r81, %r82, %r83, %r84, %r85}, [%rd20], %r37;
	wmma.mma.sync.aligned.row.row.m16n16k16.f32.f32 {%f156, %f155, %f154, %f153, %f152, %f151, %f150, %f149}, {%r70, %r71, %r72, %r73, %r74, %r75, %r76, %r77}, {%r78, %r79, %r80, %r81, %r82, %r83, %r84, %r85}, {%f156, %f155, %f154, %f153, %f152, %f151, %f150, %f149};
$L__BB0_7:
	@%p6 bra 	$L__BB0_9;
	add.s64 	%rd21, %rd4, 64;
	wmma.load.a.sync.aligned.row.m16n16k16.global.f16 	{%r86, %r87, %r88, %r89, %r90, %r91, %r92, %r93}, [%rd21], %r38;
	cvt.s64.s32 	%rd22, %r139;
	add.s64 	%rd23, %rd22, %rd3;
	shl.b64 	%rd24, %rd23, 1;
	add.s64 	%rd25, %rd1, %rd24;
	wmma.load.b.sync.aligned.row.m16n16k16.global.f16 	{%r94, %r95, %r96, %r97, %r98, %r99, %r100, %r101}, [%rd25], %r37;
	wmma.mma.sync.aligned.row.row.m16n16k16.f32.f32 {%f156, %f155, %f154, %f153, %f152, %f151, %f150, %f149}, {%r86, %r87, %r88, %r89, %r90, %r91, %r92, %r93}, {%r94, %r95, %r96, %r97, %r98, %r99, %r100, %r101}, {%f156, %f155, %f154, %f153, %f152, %f151, %f150, %f149};
$L__BB0_9:
	@%p6 bra 	$L__BB0_11;
	add.s64 	%rd26, %rd4, 96;
	wmma.load.a.sync.aligned.row.m16n16k16.global.f16 	{%r102, %r103, %r104, %r105, %r106, %r107, %r108, %r109}, [%rd26], %r38;
	cvt.s64.s32 	%rd27, %r140;
	add.s64 	%rd28, %rd27, %rd3;
	shl.b64 	%rd29, %rd28, 1;
	add.s64 	%rd30, %rd1, %rd29;
	wmma.load.b.sync.aligned.row.m16n16k16.global.f16 	{%r110, %r111, %r112, %r113, %r114, %r115, %r116, %r117}, [%rd30], %r37;
	wmma.mma.sync.aligned.row.row.m16n16k16.f32.f32 {%f156, %f155, %f154, %f153, %f152, %f151, %f150, %f149}, {%r102, %r103, %r104, %r105, %r106, %r107, %r108, %r109}, {%r110, %r111, %r112, %r113, %r114, %r115, %r116, %r117}, {%f156, %f155, %f154, %f153, %f152, %f151, %f150, %f149};
$L__BB0_11:
	add.s32 	%r143, %r143, 64;
	add.s32 	%r141, %r141, 64;
	add.s32 	%r140, %r140, %r7;
	add.s32 	%r139, %r139, %r7;
	add.s32 	%r138, %r138, %r7;
	add.s32 	%r137, %r137, %r7;
	add.s32 	%r136, %r136, 4;
	setp.ne.s32 	%p10, %r136, 0;
	@%p10 bra 	$L__BB0_3;
$L__BB0_12:
	setp.eq.s32 	%p11, %r5, 0;
	@%p11 bra 	$L__BB0_17;
	mul.lo.s32 	%r146, %r143, %r37;
	shl.b32 	%r27, %r37, 4;
	add.s32 	%r145, %r143, %r3;
	neg.s32 	%r144, %r5;
	not.pred 	%p12, %p1;
$L__BB0_14:
	.pragma "nounroll";
	@%p12 bra 	$L__BB0_16;
	mul.wide.u32 	%rd31, %r145, 2;
	add.s64 	%rd32, %rd2, %rd31;
	wmma.load.a.sync.aligned.row.m16n16k16.global.f16 	{%r118, %r119, %r120, %r121, %r122, %r123, %r124, %r125}, [%rd32], %r38;
	cvt.s64.s32 	%rd33, %r146;
	add.s64 	%rd34, %rd33, %rd3;
	shl.b64 	%rd35, %rd34, 1;
	add.s64 	%rd36, %rd1, %rd35;
	wmma.load.b.sync.aligned.row.m16n16k16.global.f16 	{%r126, %r127, %r128, %r129, %r130, %r131, %r132, %r133}, [%rd36], %r37;
	wmma.mma.sync.aligned.row.row.m16n16k16.f32.f32 {%f156, %f155, %f154, %f153, %f152, %f151, %f150, %f149}, {%r118, %r119, %r120, %r121, %r122, %r123, %r124, %r125}, {%r126, %r127, %r128, %r129, %r130, %r131, %r132, %r133}, {%f156, %f155, %f154, %f153, %f152, %f151, %f150, %f149};
$L__BB0_16:
	add.s32 	%r146, %r146, %r27;
	add.s32 	%r145, %r145, 16;
	add.s32 	%r144, %r144, 1;
	setp.ne.s32 	%p13, %r144, 0;
	@%p13 bra 	$L__BB0_14;
$L__BB0_17:
	setp.ge.s32 	%p14, %r1, %r36;
	setp.ge.s32 	%p15, %r2, %r37;
	or.pred  	%p16, %p14, %p15;
	@%p16 bra 	$L__BB0_19;
	ld.param.u64 	%rd46, [_Z16wmma_matrix_multP6__halfS0_PfS1_iii_param_3];
	ld.param.u64 	%rd45, [_Z16wmma_matrix_multP6__halfS0_PfS1_iii_param_2];
	mul.lo.s32 	%r135, %r37, %r1;
	cvt.u64.u32 	%rd37, %r135;
	cvt.u64.u32 	%rd38, %r2;
	add.s64 	%rd39, %rd37, %rd38;
	cvta.to.global.u64 	%rd40, %rd45;
	shl.b64 	%rd41, %rd39, 2;
	add.s64 	%rd42, %rd40, %rd41;
	wmma.load.c.sync.aligned.row.m16n16k16.global.f32 	{%f125, %f126, %f127, %f128, %f129, %f130, %f131, %f132}, [%rd42], %r37;
	add.f32 	%f133, %f125, %f156;
	add.f32 	%f134, %f126, %f155;
	add.f32 	%f135, %f127, %f154;
	add.f32 	%f136, %f128, %f153;
	add.f32 	%f137, %f129, %f152;
	add.f32 	%f138, %f130, %f151;
	add.f32 	%f139, %f131, %f150;
	add.f32 	%f140, %f132, %f149;
	cvta.to.global.u64 	%rd43, %rd46;
	add.s64 	%rd44, %rd43, %rd41;
	wmma.store.d.sync.aligned.row.m16n16k16.global.f32 	[%rd44], {%f133, %f134, %f135, %f136, %f137, %f138, %f139, %f140}, %r37;
$L__BB0_19:
	ret;

}


// ===== COMPILED SASS (sm_100) =====

	.target	sm_100

	.elftype	@"ET_EXEC"


//--------------------- .note.nv.tkinfo           --------------------------
	.section	.note.nv.tkinfo,"",@"SHT_NOTE"
	.sectionflags	@"SHF_NOTE_NV_TKINFO"
	.tkinfo
        /*0018*/ 	.word	0x00000002
        /*0030*/ 	.string	""
        /*0030*/ 	.string	"ptxas"
        /*0030*/ 	.string	"Cuda compilation tools, release 13.0, V13.0.88"
        /*0030*/ 	.string	"Build cuda_13.0.r13.0/compiler.36424714_0"
        /*0030*/ 	.string	"-arch sm_100 -m 64 "



//--------------------- .note.nv.cuinfo           --------------------------
	.section	.note.nv.cuinfo,"",@"SHT_NOTE"
	.sectionflags	@"SHF_NOTE_NV_CUINFO"
        /*0018*/ 	.short	0x0002
        /*001a*/ 	.short	0x0064
        /*001c*/ 	.short	0x0082
	.zero		2


//--------------------- .nv.info                  --------------------------
	.section	.nv.info,"",@"SHT_CUDA_INFO"
	.align	4


	//----- nvinfo : EIATTR_REGCOUNT
	.align		4
        /*0000*/ 	.byte	0x04, 0x2f
        /*0002*/ 	.short	(.L_1 - .L_0)
	.align		4
.L_0:
        /*0004*/ 	.word	index@(_Z16wmma_matrix_multP6__halfS0_PfS1_iii)
        /*0008*/ 	.word	0x00000022


	//----- nvinfo : EIATTR_FRAME_SIZE
	.align		4
.L_1:
        /*000c*/ 	.byte	0x04, 0x11
        /*000e*/ 	.short	(.L_3 - .L_2)
	.align		4
.L_2:
        /*0010*/ 	.word	index@(_Z16wmma_matrix_multP6__halfS0_PfS1_iii)
        /*0014*/ 	.word	0x00000000


	//----- nvinfo : EIATTR_MIN_STACK_SIZE
	.align		4
.L_3:
        /*0018*/ 	.byte	0x04, 0x12
        /*001a*/ 	.short	(.L_5 - .L_4)
	.align		4
.L_4:
        /*001c*/ 	.word	index@(_Z16wmma_matrix_multP6__halfS0_PfS1_iii)
        /*0020*/ 	.word	0x00000000
.L_5:


//--------------------- .nv.compat                --------------------------
	.section	.nv.compat,"",@"SHT_CUDA_COMPAT_INFO"
	.align	4
        /*0000*/ 	.byte	0x02, 0x09, 0x00, 0x00, 0x02, 0x02, 0x01, 0x00, 0x02, 0x05, 0x05, 0x00, 0x03, 0x07, 0x01, 0x01
        /*0010*/ 	.byte	0x02, 0x03, 0x00, 0x00, 0x02, 0x06, 0x01, 0x00, 0x04, 0x0b, 0x08, 0x00, 0x09, 0x00, 0x00, 0x00
        /*0020*/ 	.byte	0x00, 0x00, 0x00, 0x00


//--------------------- .nv.info._Z16wmma_matrix_multP6__halfS0_PfS1_iii --------------------------
	.section	.nv.info._Z16wmma_matrix_multP6__halfS0_PfS1_iii,"",@"SHT_CUDA_INFO"
	.sectionflags	@""
	.align	4


	//----- nvinfo : EIATTR_CUDA_API_VERSION
	.align		4
        /*0000*/ 	.byte	0x04, 0x37
        /*0002*/ 	.short	(.L_7 - .L_6)
.L_6:
        /*0004*/ 	.word	0x00000082


	//----- nvinfo : EIATTR_KPARAM_INFO
	.align		4
.L_7:
        /*0008*/ 	.byte	0x04, 0x17
        /*000a*/ 	.short	(.L_9 - .L_8)
.L_8:
        /*000c*/ 	.word	0x00000000
        /*0010*/ 	.short	0x0006
        /*0012*/ 	.short	0x0028
        /*0014*/ 	.byte	0x00, 0xf0, 0x11, 0x00


	//----- nvinfo : EIATTR_KPARAM_INFO
	.align		4
.L_9:
        /*0018*/ 	.byte	0x04, 0x17
        /*001a*/ 	.short	(.L_11 - .L_10)
.L_10:
        /*001c*/ 	.word	0x00000000
        /*0020*/ 	.short	0x0005
        /*0022*/ 	.short	0x0024
        /*0024*/ 	.byte	0x00, 0xf0, 0x11, 0x00


	//----- nvinfo : EIATTR_KPARAM_INFO
	.align		4
.L_11:
        /*0028*/ 	.byte	0x04, 0x17
        /*002a*/ 	.short	(.L_13 - .L_12)
.L_12:
        /*002c*/ 	.word	0x00000000
        /*0030*/ 	.short	0x0004
        /*0032*/ 	.short	0x0020
        /*0034*/ 	.byte	0x00, 0xf0, 0x11, 0x00


	//----- nvinfo : EIATTR_KPARAM_INFO
	.align		4
.L_13:
        /*0038*/ 	.byte	0x04, 0x17
        /*003a*/ 	.short	(.L_15 - .L_14)
.L_14:
        /*003c*/ 	.word	0x00000000
        /*0040*/ 	.short	0x0003
        /*0042*/ 	.short	0x0018
        /*0044*/ 	.byte	0x00, 0xf5, 0x21, 0x00


	//----- nvinfo : EIATTR_KPARAM_INFO
	.align		4
.L_15:
        /*0048*/ 	.byte	0x04, 0x17
        /*004a*/ 	.short	(.L_17 - .L_16)
.L_16:
        /*004c*/ 	.word	0x00000000
        /*0050*/ 	.short	0x0002
        /*0052*/ 	.short	0x0010
        /*0054*/ 	.byte	0x00, 0xf5, 0x21, 0x00


	//----- nvinfo : EIATTR_KPARAM_INFO
	.align		4
.L_17:
        /*0058*/ 	.byte	0x04, 0x17
        /*005a*/ 	.short	(.L_19 - .L_18)
.L_18:
        /*005c*/ 	.word	0x00000000
        /*0060*/ 	.short	0x0001
        /*0062*/ 	.short	0x0008
        /*0064*/ 	.byte	0x00, 0xf5, 0x21, 0x00


	//----- nvinfo : EIATTR_KPARAM_INFO
	.align		4
.L_19:
        /*0068*/ 	.byte	0x04, 0x17
        /*006a*/ 	.short	(.L_21 - .L_20)
.L_20:
        /*006c*/ 	.word	0x00000000
        /*0070*/ 	.short	0x0000
        /*0072*/ 	.short	0x0000
        /*0074*/ 	.byte	0x00, 0xf5, 0x21, 0x00


	//----- nvinfo : EIATTR_SPARSE_MMA_MASK
	.align		4
.L_21:
        /*0078*/ 	.byte	0x03, 0x50
        /*007a*/ 	.short	0x0000


	//----- nvinfo : EIATTR_WMMA_USED
	.align		4
        /*007c*/ 	.byte	0x01, 0x2b
	.zero		2


	//----- nvinfo : EIATTR_MAXREG_COUNT
	.align		4
        /*0080*/ 	.byte	0x03, 0x1b
        /*0082*/ 	.short	0x00ff


	//----- nvinfo : EIATTR_MERCURY_ISA_VERSION
	.align		4
        /*0084*/ 	.byte	0x03, 0x5f
        /*0086*/ 	.short	0x0101


	//----- nvinfo : EIATTR_VRC_CTA_INIT_COUNT
	.align		4
        /*0088*/ 	.byte	0x02, 0x4a
	.zero		1
	.zero		1


	//----- nvinfo : EIATTR_EXIT_INSTR_OFFSETS
	.align		4
        /*008c*/ 	.byte	0x04, 0x1c
        /*008e*/ 	.short	(.L_23 - .L_22)


	//   ....[0]....
.L_22:
        /*0090*/ 	.word	0x000011b0


	//   ....[1]....
        /*0094*/ 	.word	0x00001440


	//----- nvinfo : EIATTR_CRS_STACK_SIZE
	.align		4
.L_23:
        /*0098*/ 	.byte	0x04, 0x1e
        /*009a*/ 	.short	(.L_25 - .L_24)
.L_24:
        /*009c*/ 	.word	0x00000000


	//----- nvinfo : EIATTR_CBANK_PARAM_SIZE
	.align		4
.L_25:
        /*00a0*/ 	.byte	0x03, 0x19
        /*00a2*/ 	.short	0x002c


	//----- nvinfo : EIATTR_PARAM_CBANK
	.align		4
        /*00a4*/ 	.byte	0x04, 0x0a
        /*00a6*/ 	.short	(.L_27 - .L_26)
	.align		4
.L_26:
        /*00a8*/ 	.word	index@(.nv.constant0._Z16wmma_matrix_multP6__halfS0_PfS1_iii)
        /*00ac*/ 	.short	0x0380
        /*00ae*/ 	.short	0x002c


	//----- nvinfo : EIATTR_SW_WAR
	.align		4
.L_27:
        /*00b0*/ 	.byte	0x04, 0x36
        /*00b2*/ 	.short	(.L_29 - .L_28)
.L_28:
        /*00b4*/ 	.word	0x00000008
.L_29:


//--------------------- .nv.callgraph             --------------------------
	.section	.nv.callgraph,"",@"SHT_CUDA_CALLGRAPH"
	.align	4
	.sectionentsize	8
	.align		4
        /*0000*/ 	.word	0x00000000
	.align		4
        /*0004*/ 	.word	0xffffffff
	.align		4
        /*0008*/ 	.word	0x00000000
	.align		4
        /*000c*/ 	.word	0xfffffffe
	.align		4
        /*0010*/ 	.word	0x00000000
	.align		4
        /*0014*/ 	.word	0xfffffffd
	.align		4
        /*0018*/ 	.word	0x00000000
	.align		4
        /*001c*/ 	.word	0xfffffffc


//--------------------- .text._Z16wmma_matrix_multP6__halfS0_PfS1_iii --------------------------
	.section	.text._Z16wmma_matrix_multP6__halfS0_PfS1_iii,"ax",@progbits
	.align	128
        .global         _Z16wmma_matrix_multP6__halfS0_PfS1_iii
        .type           _Z16wmma_matrix_multP6__halfS0_PfS1_iii,@function
        .size           _Z16wmma_matrix_multP6__halfS0_PfS1_iii,(.L_x_11 - _Z16wmma_matrix_multP6__halfS0_PfS1_iii)
        .other          _Z16wmma_matrix_multP6__halfS0_PfS1_iii,@"STO_CUDA_ENTRY STV_DEFAULT"
_Z16wmma_matrix_multP6__halfS0_PfS1_iii:
.text._Z16wmma_matrix_multP6__halfS0_PfS1_iii:
[----:B------:R-:W-:Y:S01]  /*0000*/  LDC R1, c[0x0][0x37c] ;  /* 0x0000df00ff017b82 */ /* 0x000fe20000000800 */
[----:B------:R-:W0:Y:S07]  /*0010*/  S2R R3, SR_TID.X ;  /* 0x0000000000037919 */ /* 0x000e2e0000002100 */
[----:B------:R-:W0:Y:S01]  /*0020*/  S2UR UR4, SR_CTAID.X ;  /* 0x00000000000479c3 */ /* 0x000e220000002500 */
[----:B------:R-:W1:Y:S01]  /*0030*/  LDCU UR8, c[0x0][0x3a8] ;  /* 0x00007500ff0877ac */ /* 0x000e620008000800 */
[----:B------:R-:W-:Y:S01]  /*0040*/  CS2R R6, SRZ ;  /* 0x0000000000067805 */ /* 0x000fe2000001ff00 */
[----:B------:R-:W2:Y:S01]  /*0050*/  S2R R5, SR_TID.Y ;  /* 0x0000000000057919 */ /* 0x000ea20000002200 */
[----:B------:R-:W-:-:S02]  /*0060*/  CS2R R8, SRZ ;  /* 0x0000000000087805 */ /* 0x000fc4000001ff00 */
[----:B------:R-:W-:Y:S01]  /*0070*/  CS2R R10, SRZ ;  /* 0x00000000000a7805 */ /* 0x000fe2000001ff00 */
[----:B------:R-:W3:Y:S01]  /*0080*/  LDCU.64 UR6, c[0x0][0x358] ;  /* 0x00006b00ff0677ac */ /* 0x000ee20008000a00 */
[----:B------:R-:W0:Y:S08]  /*0090*/  LDC R0, c[0x0][0x360] ;  /* 0x0000d800ff007b82 */ /* 0x000e300000000800 */
[----:B------:R-:W2:Y:S01]  /*00a0*/  S2UR UR5, SR_CTAID.Y ;  /* 0x00000000000579c3 */ /* 0x000ea20000002600 */
[----:B-1----:R-:W-:-:S07]  /*00b0*/  UISETP.GE.AND UP0, UPT, UR8, 0x1, UPT ;  /* 0x000000010800788c */ /* 0x002fce000bf06270 */
[----:B------:R-:W2:Y:S01]  /*00c0*/  LDC R24, c[0x0][0x364] ;  /* 0x0000d900ff187b82 */ /* 0x000ea20000000800 */
[----:B0-----:R-:W-:-:S05]  /*00d0*/  IMAD R0, R0, UR4, R3 ;  /* 0x0000000400007c24 */ /* 0x001fca000f8e0203 */
[----:B------:R-:W-:-:S04]  /*00e0*/  SHF.R.U32.HI R0, RZ, 0x1, R0 ;  /* 0x00000001ff007819 */ /* 0x000fc80000011600 */
[----:B------:R-:W-:Y:S01]  /*00f0*/  LOP3.LUT R25, R0, 0x7ffffff0, RZ, 0xc0, !PT ;  /* 0x7ffffff000197812 */ /* 0x000fe200078ec0ff */
[----:B--2---:R-:W-:Y:S01]  /*0100*/  IMAD R24, R24, UR5, R5 ;  /* 0x0000000518187c24 */ /* 0x004fe2000f8e0205 */
[----:B------:R-:W-:-:S03]  /*0110*/  CS2R R4, SRZ ;  /* 0x0000000000047805 */ /* 0x000fc6000001ff00 */
[----:B------:R-:W-:Y:S01]  /*0120*/  IMAD.SHL.U32 R24, R24, 0x10, RZ ;  /* 0x0000001018187824 */ /* 0x000fe200078e00ff */
[----:B---3--:R-:W-:Y:S06]  /*0130*/  BRA.U !UP0, `(.L_x_0) ;  /* 0x0000001108107547 */ /* 0x008fec000b800000 */
[----:B------:R-:W0:Y:S01]  /*0140*/  LDCU.64 UR10, c[0x0][0x3a0] ;  /* 0x00007400ff0a77ac */ /* 0x000e220008000a00 */
[----:B------:R-:W-:Y:S01]  /*0150*/  IMAD R0, R25, UR8, RZ ;  /* 0x0000000819007c24 */ /* 0x000fe2000f8e02ff */
[----:B------:R-:W-:Y:S01]  /*0160*/  CS2R R10, SRZ ;  /* 0x00000000000a7805 */ /* 0x000fe2000001ff00 */
[----:B------:R-:W-:Y:S01]  /*0170*/  IMAD.MOV.U32 R19, RZ, RZ, RZ ;  /* 0x000000ffff137224 */ /* 0x000fe200078e00ff */
[----:B------:R-:W-:Y:S01]  /*0180*/  UISETP.GE.U32.AND UP0, UPT, UR8, 0x31, UPT ;  /* 0x000000310800788c */ /* 0x000fe2000bf06070 */
[----:B------:R-:W-:Y:S01]  /*0190*/  CS2R R8, SRZ ;  /* 0x0000000000087805 */ /* 0x000fe2000001ff00 */
[----:B------:R-:W-:Y:S01]  /*01a0*/  UIADD3 UR4, UPT, UPT, UR8, -0x1, URZ ;  /* 0xffffffff08047890 */ /* 0x000fe2000fffe0ff */
[----:B------:R-:W-:Y:S02]  /*01b0*/  CS2R R6, SRZ ;  /* 0x0000000000067805 */ /* 0x000fe4000001ff00 */
[----:B------:R-:W-:Y:S01]  /*01c0*/  CS2R R4, SRZ ;  /* 0x0000000000047805 */ /* 0x000fe2000001ff00 */
[----:B------:R-:W-:Y:S01]  /*01d0*/  ULEA.HI UR4, UR4, 0x1, URZ, 0x1c ;  /* 0x0000000104047891 */ /* 0x000fe2000f8fe0ff */
[----:B0-----:R-:W-:-:S05]  /*01e0*/  IMAD.U32 R13, RZ, RZ, UR11 ;  /* 0x0000000bff0d7e24 */ /* 0x001fca000f8e00ff */
[----:B------:R-:W-:-:S04]  /*01f0*/  ISETP.GE.AND P0, PT, R24, R13, PT ;  /* 0x0000000d1800720c */ /* 0x000fc80003f06270 */
[----:B------:R-:W-:Y:S01]  /*0200*/  ISETP.LT.AND P0, PT, R25, UR10, !P0 ;  /* 0x0000000a19007c0c */ /* 0x000fe2000c701270 */
[----:B------:R-:W0:Y:S01]  /*0210*/  LDCU.64 UR10, c[0x0][0x388] ;  /* 0x00007100ff0a77ac */ /* 0x000e220008000a00 */
[----:B------:R-:W-:Y:S11]  /*0220*/  BRA.U !UP0, `(.L_x_1) ;  /* 0x0000000908ec7547 */ /* 0x000ff6000b800000 */
[----:B------:R-:W-:Y:S01]  /*0230*/  ULOP3.LUT UR4, UR4, 0x1ffffffc, URZ, 0xc0, !UPT ;  /* 0x1ffffffc04047892 */ /* 0x000fe2000f8ec0ff */
[----:B------:R-:W-:Y:S01]  /*0240*/  BSSY.RECONVERGENT B0, `(.L_x_1) ;  /* 0x00000b9000007945 */ /* 0x000fe20003800200 */
[C---:B------:R-:W-:Y:S01]  /*0250*/  IMAD R18, R13.reuse, 0x30, RZ ;  /* 0x000000300d127824 */ /* 0x040fe200078e02ff */
[----:B------:R-:W1:Y:S01]  /*0260*/  LDCU UR5, c[0x0][0x3a4] ;  /* 0x00007480ff0577ac */ /* 0x000e620008000800 */
[C---:B------:R-:W-:Y:S02]  /*0270*/  IMAD.SHL.U32 R2, R13.reuse, 0x20, RZ ;  /* 0x000000200d027824 */ /* 0x040fe400078e00ff */
[----:B------:R-:W-:Y:S01]  /*0280*/  IMAD.SHL.U32 R3, R13, 0x10, RZ ;  /* 0x000000100d037824 */ /* 0x000fe200078e00ff */
[----:B------:R-:W-:Y:S01]  /*0290*/  UIADD3 UR4, UPT, UPT, -UR4, URZ, URZ ;  /* 0x000000ff04047290 */ /* 0x000fe2000fffe1ff */
[----:B------:R-:W-:Y:S01]  /*02a0*/  IMAD.MOV.U32 R16, RZ, RZ, RZ ;  /* 0x000000ffff107224 */ /* 0x000fe200078e00ff */
[----:B------:R-:W2:Y:S01]  /*02b0*/  LDCU.64 UR8, c[0x0][0x388] ;  /* 0x00007100ff0877ac */ /* 0x000ea20008000a00 */
[----:B------:R-:W-:-:S02]  /*02c0*/  IMAD.MOV.U32 R19, RZ, RZ, RZ ;  /* 0x000000ffff137224 */ /* 0x000fc400078e00ff */
[----:B------:R-:W-:Y:S02]  /*02d0*/  IMAD.MOV.U32 R11, RZ, RZ, RZ ;  /* 0x000000ffff0b7224 */ /* 0x000fe400078e00ff */
[----:B------:R-:W-:-:S07]  /*02e0*/  IMAD.U32 R17, RZ, RZ, UR4 ;  /* 0x00000004ff117e24 */ /* 0x000fce000f8e00ff */
.L_x_6:
[----:B------:R-:W-:Y:S05]  /*02f0*/  @!P0 BRA `(.L_x_2) ;  /* 0x0000000000a08947 */ /* 0x000fea0003800000 */
[----:B------:R-:W3:Y:S01]  /*0300*/  S2R R12, SR_LANEID ;  /* 0x00000000000c7919 */ /* 0x000ee20000000000 */
[----:B------:R-:W4:Y:S01]  /*0310*/  LDC R27, c[0x0][0x3a8] ;  /* 0x0000ea00ff1b7b82 */ /* 0x000f220000000800 */
[----:B------:R-:W-:Y:S01]  /*0320*/  IMAD.MOV.U32 R13, RZ, RZ, RZ ;  /* 0x000000ffff0d7224 */ /* 0x000fe200078e00ff */
[----:B------:R-:W5:Y:S06]  /*0330*/  S2R R22, SR_LANEID ;  /* 0x0000000000167919 */ /* 0x000f6c0000000000 */
[----:B------:R-:W0:Y:S08]  /*0340*/  LDC.64 R14, c[0x0][0x380] ;  /* 0x0000e000ff0e7b82 */ /* 0x000e300000000a00 */
[----:B------:R-:W1:Y:S01]  /*0350*/  LDC R26, c[0x0][0x3a4] ;  /* 0x0000e900ff1a7b82 */ /* 0x000e620000000800 */
[----:B----4-:R-:W-:-:S02]  /*0360*/  SHF.R.U32.HI R20, RZ, 0x1, R27 ;  /* 0x00000001ff147819 */ /* 0x010fc4000001161b */
[----:B---3--:R-:W-:Y:S01]  /*0370*/  SHF.R.U32.HI R21, RZ, 0x2, R12 ;  /* 0x00000002ff157819 */ /* 0x008fe2000001160c */
[----:B0-----:R-:W-:Y:S01]  /*0380*/  IMAD.WIDE.U32 R14, R0, 0x2, R14 ;  /* 0x00000002000e7825 */ /* 0x001fe200078e000e */
[----:B------:R-:W-:Y:S02]  /*0390*/  LOP3.LUT R12, R12, 0x3, RZ, 0xc0, !PT ;  /* 0x000000030c0c7812 */ /* 0x000fe400078ec0ff */
[----:B-----5:R-:W-:-:S03]  /*03a0*/  SHF.R.U32.HI R22, RZ, 0x2, R22 ;  /* 0x00000002ff167819 */ /* 0x020fc60000011616 */
[----:B------:R-:W-:-:S03]  /*03b0*/  IMAD.WIDE.U32 R20, R21, R20, R12 ;  /* 0x0000001415147225 */ /* 0x000fc600078e000c */
[----:B------:R-:W-:-:S04]  /*03c0*/  LEA R14, P1, R20, R14, 0x2 ;  /* 0x0000000e140e7211 */ /* 0x000fc800078210ff */
[----:B------:R-:W-:Y:S02]  /*03d0*/  LEA.HI.X R15, R20, R15, R21, 0x2, P1 ;  /* 0x0000000f140f7211 */ /* 0x000fe400008f1415 */
[----:B-1----:R-:W-:-:S05]  /*03e0*/  SHF.R.U32.HI R21, RZ, 0x1, R26 ;  /* 0x00000001ff157819 */ /* 0x002fca000001161a */
[----:B------:R-:W-:Y:S01]  /*03f0*/  IMAD.WIDE.U32 R12, R22, R21, R12 ;  /* 0x00000015160c7225 */ /* 0x000fe200078e000c */
[----:B------:R-:W-:-:S04]  /*0400*/  IADD3 R21, P1, PT, R24, R16, RZ ;  /* 0x0000001018157210 */ /* 0x000fc80007f3e0ff */
[----:B------:R-:W-:Y:S02]  /*0410*/  LEA.HI.X.SX32 R20, R16, RZ, 0x1, P1 ;  /* 0x000000ff10147211 */ /* 0x000fe400008f0eff */
[----:B--2---:R-:W-:-:S04]  /*0420*/  LEA R23, P1, R21, UR8, 0x1 ;  /* 0x0000000815177c11 */ /* 0x004fc8000f8208ff */
[----:B------:R-:W-:Y:S02]  /*0430*/  LEA.HI.X R21, R21, UR9, R20, 0x1, P1 ;  /* 0x0000000915157c11 */ /* 0x000fe400088f0c14 */
[----:B------:R-:W-:-:S04]  /*0440*/  LEA R22, P1, R12, R23, 0x2 ;  /* 0x000000170c167211 */ /* 0x000fc800078210ff */
[----:B------:R-:W-:Y:S01]  /*0450*/  LEA.HI.X R23, R12, R21, R13, 0x2, P1 ;  /* 0x000000150c177211 */ /* 0x000fe200008f140d */
[----:B------:R-:W-:Y:S01]  /*0460*/  IMAD.WIDE.U32 R20, R27, 0x10, R14 ;  /* 0x000000101b147825 */ /* 0x000fe200078e000e */
[----:B------:R-:W2:Y:S04]  /*0470*/  LDG.E R12, desc[UR6][R14.64] ;  /* 0x000000060e0c7981 */ /* 0x000ea8000c1e1900 */
[----:B------:R-:W2:Y:S04]  /*0480*/  LDG.E R13, desc[UR6][R20.64] ;  /* 0x00000006140d7981 */ /* 0x000ea8000c1e1900 */
[----:B------:R-:W3:Y:S04]  /*0490*/  LDG.E R28, desc[UR6][R22.64+0x10] ;  /* 0x00001006161c7981 */ /* 0x000ee8000c1e1900 */
[----:B------:R-:W2:Y:S04]  /*04a0*/  LDG.E R14, desc[UR6][R14.64+0x10] ;  /* 0x000010060e0e7981 */ /* 0x000ea8000c1e1900 */
[----:B------:R0:W2:Y:S02]  /*04b0*/  LDG.E R15, desc[UR6][R20.64+0x10] ;  /* 0x00001006140f7981 */ /* 0x0000a4000c1e1900 */
[----:B0-----:R-:W-:-:S02]  /*04c0*/  IMAD.WIDE.U32 R20, R26, 0x10, R22 ;  /* 0x000000101a147825 */ /* 0x001fc400078e0016 */
[----:B------:R3:W4:Y:S04]  /*04d0*/  LDG.E R26, desc[UR6][R22.64] ;  /* 0x00000006161a7981 */ /* 0x000728000c1e1900 */
[----:B------:R-:W5:Y:S04]  /*04e0*/  LDG.E R27, desc[UR6][R20.64] ;  /* 0x00000006141b7981 */ /* 0x000f68000c1e1900 */
[----:B------:R4:W2:Y:S01]  /*04f0*/  LDG.E R29, desc[UR6][R20.64+0x10] ;  /* 0x00001006141d7981 */ /* 0x0008a2000c1e1900 */
[----:B------:R-:W-:Y:S05]  /*0500*/  WARPSYNC.ALL ;  /* 0x0000000000007948 */ /* 0x000fea0003800000 */
[----:B---3--:R-:W-:Y:S04]  /*0510*/  MOVM.16.MT88 R22, R28 ;  /* 0x000000001c16723a */ /* 0x008fe80000000000 */
[----:B----4-:R-:W-:Y:S04]  /*0520*/  MOVM.16.MT88 R20, R26 ;  /* 0x000000001a14723a */ /* 0x010fe80000000000 */
[----:B-----5:R-:W0:Y:S04]  /*0530*/  MOVM.16.MT88 R21, R27 ;  /* 0x000000001b15723a */ /* 0x020e280000000000 */
[----:B--2---:R-:W1:Y:S01]  /*0540*/  MOVM.16.MT88 R23, R29 ;  /* 0x000000001d17723a */ /* 0x004e620000000000 */
[C---:B0-----:R-:W-:Y:S08]  /*0550*/  HMMA.16816.F32 R4, R12.reuse, R20, R4 ;  /* 0x000000140c04723c */ /* 0x041ff00000001804 */
[----:B-1----:R-:W-:-:S15]  /*0560*/  HMMA.16816.F32 R8, R12, R22, R8 ;  /* 0x000000160c08723c */ /* 0x002fde0000001808 */
[----:B------:R-:W-:-:S05]  /*0570*/  NOP ;  /* 0x0000000000007918 */ /* 0x000fca0000000000 */
.L_x_2:
[----:B------:R-:W3:Y:S02]  /*0580*/  LDC.64 R26, c[0x0][0x380] ;  /* 0x0000e000ff1a7b82 */ /* 0x000ee40000000a00 */
[----:B---3--:R-:W-:Y:S01]  /*0590*/  IMAD.WIDE.U32 R26, R0, 0x2, R26 ;  /* 0x00000002001a7825 */ /* 0x008fe200078e001a */
[----:B------:R-:W-:Y:S06]  /*05a0*/  @!P0 BRA `(.L_x_3) ;  /* 0x0000000000a08947 */ /* 0x000fec0003800000 */
[----:B------:R-:W3:Y:S01]  /*05b0*/  S2R R13, SR_LANEID ;  /* 0x00000000000d7919 */ /* 0x000ee20000000000 */
[----:B------:R-:W4:Y:S01]  /*05c0*/  LDC R30, c[0x0][0x3a4] ;  /* 0x0000e900ff1e7b82 */ /* 0x000f220000000800 */
[----:B------:R-:W-:Y:S01]  /*05d0*/  IADD3 R15, P1, PT, R24, R3, RZ ;  /* 0x00000003180f7210 */ /* 0x000fe20007f3e0ff */
[----:B------:R-:W5:Y:S01]  /*05e0*/  S2R R14, SR_LANEID ;  /* 0x00000000000e7919 */ /* 0x000f620000000000 */
[----:B----4-:R-:W-:Y:S02]  /*05f0*/  SHF.R.U32.HI R21, RZ, 0x1, R30 ;  /* 0x00000001ff157819 */ /* 0x010fe4000001161e */
[----:B---3--:R-:W-:Y:S02]  /*0600*/  LOP3.LUT R12, R13, 0x3, RZ, 0xc0, !PT ;  /* 0x000000030d0c7812 */ /* 0x008fe400078ec0ff */
[----:B------:R-:W-:Y:S01]  /*0610*/  SHF.R.U32.HI R20, RZ, 0x2, R13 ;  /* 0x00000002ff147819 */ /* 0x000fe2000001160d */
[----:B------:R-:W-:-:S04]  /*0620*/  IMAD.MOV.U32 R13, RZ, RZ, RZ ;  /* 0x000000ffff0d7224 */ /* 0x000fc800078e00ff */
[----:B------:R-:W-:Y:S01]  /*0630*/  IMAD.WIDE.U32 R12, R20, R21, R12 ;  /* 0x00000015140c7225 */ /* 0x000fe200078e000c */
[----:B------:R-:W-:Y:S02]  /*0640*/  LEA.HI.X.SX32 R20, R3, RZ, 0x1, P1 ;  /* 0x000000ff03147211 */ /* 0x000fe400008f0eff */
[----:B--2---:R-:W-:-:S04]  /*0650*/  LEA R23, P1, R15, UR8, 0x1 ;  /* 0x000000080f177c11 */ /* 0x004fc8000f8208ff */
[----:B------:R-:W-:Y:S02]  /*0660*/  LEA.HI.X R15, R15, UR9, R20, 0x1, P1 ;  /* 0x000000090f0f7c11 */ /* 0x000fe400088f0c14 */
[----:B------:R-:W2:Y:S01]  /*0670*/  LDC R20, c[0x0][0x3a8] ;  /* 0x0000ea00ff147b82 */ /* 0x000ea20000000800 */
[----:B------:R-:W-:-:S04]  /*0680*/  LEA R22, P1, R12, R23, 0x2 ;  /* 0x000000170c167211 */ /* 0x000fc800078210ff */
[----:B------:R-:W-:Y:S01]  /*0690*/  LEA.HI.X R23, R12, R15, R13, 0x2, P1 ;  /* 0x0000000f0c177211 */ /* 0x000fe200008f140d */
[----:B------:R-:W-:Y:S01]  /*06a0*/  IMAD.MOV.U32 R13, RZ, RZ, RZ ;  /* 0x000000ffff0d7224 */ /* 0x000fe200078e00ff */
[----:B-----5:R-:W-:Y:S02]  /*06b0*/  SHF.R.U32.HI R15, RZ, 0x2, R14 ;  /* 0x00000002ff0f7819 */ /* 0x020fe4000001160e */
[----:B------:R-:W-:Y:S01]  /*06c0*/  LOP3.LUT R12, R14, 0x3, RZ, 0xc0, !PT ;  /* 0x000000030e0c7812 */ /* 0x000fe200078ec0ff */
[----:B------:R-:W-:Y:S01]  /*06d0*/  IMAD.WIDE.U32 R30, R30, 0x10, R22 ;  /* 0x000000101e1e7825 */ /* 0x000fe200078e0016 */
[----:B------:R-:W3:Y:S04]  /*06e0*/  LDG.E R29, desc[UR6][R22.64] ;  /* 0x00000006161d7981 */ /* 0x000ee8000c1e1900 */
[----:B------:R-:W4:Y:S04]  /*06f0*/  LDG.E R28, desc[UR6][R30.64] ;  /* 0x000000061e1c7981 */ /* 0x000f28000c1e1900 */
[----:B------:R-:W5:Y:S01]  /*0700*/  LDG.E R22, desc[UR6][R22.64+0x10] ;  /* 0x0000100616167981 */ /* 0x000f62000c1e1900 */
[----:B--2---:R-:W-:-:S05]  /*0710*/  SHF.R.U32.HI R14, RZ, 0x1, R20 ;  /* 0x00000001ff0e7819 */ /* 0x004fca0000011614 */
[----:B------:R-:W-:Y:S01]  /*0720*/  IMAD.WIDE.U32 R12, R15, R14, R12 ;  /* 0x0000000e0f0c7225 */ /* 0x000fe200078e000c */
[----:B------:R-:W2:Y:S02]  /*0730*/  LDG.E R23, desc[UR6][R30.64+0x10] ;  /* 0x000010061e177981 */ /* 0x000ea4000c1e1900 */
[----:B------:R-:W-:-:S04]  /*0740*/  LEA R14, P1, R12, R26, 0x2 ;  /* 0x0000001a0c0e7211 */ /* 0x000fc800078210ff */
[----:B------:R-:W-:-:S03]  /*0750*/  LEA.HI.X R15, R12, R27, R13, 0x2, P1 ;  /* 0x0000001b0c0f7211 */ /* 0x000fc600008f140d */
[----:B------:R-:W-:Y:S02]  /*0760*/  IMAD.WIDE.U32 R20, R20, 0x10, R14 ;  /* 0x0000001014147825 */ /* 0x000fe400078e000e */
[----:B------:R-:W2:Y:S04]  /*0770*/  LDG.E R12, desc[UR6][R14.64+0x20] ;  /* 0x000020060e0c7981 */ /* 0x000ea8000c1e1900 */
[----:B------:R-:W2:Y:S04]  /*0780*/  LDG.E R13, desc[UR6][R20.64+0x20] ;  /* 0x00002006140d7981 */ /* 0x000ea8000c1e1900 */
[----:B------:R-:W2:Y:S04]  /*0790*/  LDG.E R14, desc[UR6][R14.64+0x30] ;  /* 0x000030060e0e7981 */ /* 0x000ea8000c1e1900 */
[----:B------:R3:W2:Y:S01]  /*07a0*/  LDG.E R15, desc[UR6][R20.64+0x30] ;  /* 0x00003006140f7981 */ /* 0x0006a2000c1e1900 */
[----:B------:R-:W-:Y:S05]  /*07b0*/  WARPSYNC.ALL ;  /* 0x0000000000007948 */ /* 0x000fea0003800000 */
[----:B---3--:R-:W-:Y:S04]  /*07c0*/  MOVM.16.MT88 R20, R29 ;  /* 0x000000001d14723a */ /* 0x008fe80000000000 */
[----:B----4-:R-:W3:Y:S04]  /*07d0*/  MOVM.16.MT88 R21, R28 ;  /* 0x000000001c15723a */ /* 0x010ee80000000000 */
[----:B-----5:R-:W-:Y:S04]  /*07e0*/  MOVM.16.MT88 R22, R22 ;  /* 0x000000001616723a */ /* 0x020fe80000000000 */
[----:B--2---:R-:W2:Y:S01]  /*07f0*/  MOVM.16.MT88 R23, R23 ;  /* 0x000000001717723a */ /* 0x004ea20000000000 */
[C---:B---3--:R-:W-:Y:S08]  /*0800*/  HMMA.16816.F32 R4, R12.reuse, R20, R4 ;  /* 0x000000140c04723c */ /* 0x048ff00000001804 */
[----:B--2---:R-:W-:-:S15]  /*0810*/  HMMA.16816.F32 R8, R12, R22, R8 ;  /* 0x000000160c08723c */ /* 0x004fde0000001808 */
[----:B------:R-:W-:-:S05]  /*0820*/  NOP ;  /* 0x0000000000007918 */ /* 0x000fca0000000000 */
.L_x_3:
[----:B------:R-:W-:Y:S05]  /*0830*/  @!P0 BRA `(.L_x_4) ;  /* 0x0000000000a08947 */ /* 0x000fea0003800000 */
        /* <DEDUP_REMOVED lines=40> */
.L_x_4:
[----:B------:R-:W-:Y:S05]  /*0ac0*/  @!P0 BRA `(.L_x_5) ;  /* 0x0000000000988947 */ /* 0x000fea0003800000 */
[----:B------:R-:W3:Y:S01]  /*0ad0*/  S2R R12, SR_LANEID ;  /* 0x00000000000c7919 */ /* 0x000ee20000000000 */
[----:B------:R-:W4:Y:S01]  /*0ae0*/  LDC R20, c[0x0][0x3a8] ;  /* 0x0000ea00ff147b82 */ /* 0x000f220000000800 */
[----:B------:R-:W-:Y:S01]  /*0af0*/  IMAD.MOV.U32 R13, RZ, RZ, RZ ;  /* 0x000000ffff0d7224 */ /* 0x000fe200078e00ff */
[----:B------:R-:W5:Y:S01]  /*0b00*/  S2R R21, SR_LANEID ;  /* 0x0000000000157919 */ /* 0x000f620000000000 */
[----:B----4-:R-:W-:Y:S02]  /*0b10*/  SHF.R.U32.HI R22, RZ, 0x1, R20 ;  /* 0x00000001ff167819 */ /* 0x010fe40000011614 */
[----:B---3--:R-:W-:Y:S02]  /*0b20*/  SHF.R.U32.HI R23, RZ, 0x2, R12 ;  /* 0x00000002ff177819 */ /* 0x008fe4000001160c */
[----:B------:R-:W-:-:S05]  /*0b30*/  LOP3.LUT R12, R12, 0x3, RZ, 0xc0, !PT ;  /* 0x000000030c0c7812 */ /* 0x000fca00078ec0ff */
[----:B------:R-:W-:-:S03]  /*0b40*/  IMAD.WIDE.U32 R22, R23, R22, R12 ;  /* 0x0000001617167225 */ /* 0x000fc600078e000c */
[C---:B------:R-:W-:Y:S02]  /*0b50*/  LEA R14, P1, R22.reuse, R26, 0x2 ;  /* 0x0000001a160e7211 */ /* 0x040fe400078210ff */
[----:B------:R-:W3:Y:S02]  /*0b60*/  LDC R26, c[0x0][0x3a4] ;  /* 0x0000e900ff1a7b82 */ /* 0x000ee40000000800 */
[----:B------:R-:W-:Y:S02]  /*0b70*/  LEA.HI.X R15, R22, R27, R23, 0x2, P1 ;  /* 0x0000001b160f7211 */ /* 0x000fe400008f1417 */
[----:B-----5:R-:W-:Y:S02]  /*0b80*/  SHF.R.U32.HI R22, RZ, 0x2, R21 ;  /* 0x00000002ff167819 */ /* 0x020fe40000011615 */
[----:B---3--:R-:W-:-:S05]  /*0b90*/  SHF.R.U32.HI R21, RZ, 0x1, R26 ;  /* 0x00000001ff157819 */ /* 0x008fca000001161a */
        /* <DEDUP_REMOVED lines=8> */
[----:B------:R-:W2:Y:S03]  /*0c20*/  LDG.E R12, desc[UR6][R14.64+0x60] ;  /* 0x000060060e0c7981 */ /* 0x000ea6000c1e1900 */
[----:B------:R-:W-:Y:S01]  /*0c30*/  IMAD.WIDE.U32 R26, R26, 0x10, R22 ;  /* 0x000000101a1a7825 */ /* 0x000fe200078e0016 */
[----:B------:R-:W3:Y:S04]  /*0c40*/  LDG.E R28, desc[UR6][R22.64] ;  /* 0x00000006161c7981 */ /* 0x000ee8000c1e1900 */
[----:B------:R-:W4:Y:S04]  /*0c50*/  LDG.E R30, desc[UR6][R22.64+0x10] ;  /* 0x00001006161e7981 */ /* 0x000f28000c1e1900 */
[----:B------:R-:W5:Y:S04]  /*0c60*/  LDG.E R29, desc[UR6][R26.64] ;  /* 0x000000061a1d7981 */ /* 0x000f68000c1e1900 */
[----:B------:R-:W2:Y:S04]  /*0c70*/  LDG.E R31, desc[UR6][R26.64+0x10] ;  /* 0x000010061a1f7981 */ /* 0x000ea8000c1e1900 */
[----:B------:R-:W2:Y:S04]  /*0c80*/  LDG.E R14, desc[UR6][R14.64+0x70] ;  /* 0x000070060e0e7981 */ /* 0x000ea8000c1e1900 */
[----:B------:R-:W2:Y:S04]  /*0c90*/  LDG.E R13, desc[UR6][R20.64+0x60] ;  /* 0x00006006140d7981 */ /* 0x000ea8000c1e1900 */
[----:B------:R3:W2:Y:S01]  /*0ca0*/  LDG.E R15, desc[UR6][R20.64+0x70] ;  /* 0x00007006140f7981 */ /* 0x0006a2000c1e1900 */
[----:B------:R-:W-:Y:S05]  /*0cb0*/  WARPSYNC.ALL ;  /* 0x0000000000007948 */ /* 0x000fea0003800000 */
[----:B---3--:R-:W-:Y:S04]  /*0cc0*/  MOVM.16.MT88 R20, R28 ;  /* 0x000000001c14723a */ /* 0x008fe80000000000 */
[----:B----4-:R-:W-:Y:S04]  /*0cd0*/  MOVM.16.MT88 R22, R30 ;  /* 0x000000001e16723a */ /* 0x010fe80000000000 */
[----:B-----5:R-:W3:Y:S04]  /*0ce0*/  MOVM.16.MT88 R21, R29 ;  /* 0x000000001d15723a */ /* 0x020ee80000000000 */
[----:B--2---:R-:W2:Y:S01]  /*0cf0*/  MOVM.16.MT88 R23, R31 ;  /* 0x000000001f17723a */ /* 0x004ea20000000000 */
[C---:B---3--:R-:W-:Y:S08]  /*0d00*/  HMMA.16816.F32 R4, R12.reuse, R20, R4 ;  /* 0x000000140c04723c */ /* 0x048ff00000001804 */
[----:B--2---:R-:W-:-:S15]  /*0d10*/  HMMA.16816.F32 R8, R12, R22, R8 ;  /* 0x000000160c08723c */ /* 0x004fde0000001808 */
[----:B------:R-:W-:-:S05]  /*0d20*/  NOP ;  /* 0x0000000000007918 */ /* 0x000fca0000000000 */
.L_x_5:
[----:B------:R-:W-:Y:S02]  /*0d30*/  VIADD R17, R17, 0x4 ;  /* 0x0000000411117836 */ /* 0x000fe40000000000 */
[----:B-1----:R-:W-:Y:S02]  /*0d40*/  IMAD.U32 R13, RZ, RZ, UR5 ;  /* 0x00000005ff0d7e24 */ /* 0x002fe4000f8e00ff */
[----:B------:R-:W-:Y:S01]  /*0d50*/  VIADD R19, R19, 0x40 ;  /* 0x0000004013137836 */ /* 0x000fe20000000000 */
[----:B------:R-:W-:Y:S01]  /*0d60*/  ISETP.NE.AND P1, PT, R17, RZ, PT ;  /* 0x000000ff1100720c */ /* 0x000fe20003f25270 */
[----:B------:R-:W-:Y:S02]  /*0d70*/  VIADD R0, R0, 0x40 ;  /* 0x0000004000007836 */ /* 0x000fe40000000000 */
[C---:B------:R-:W-:Y:S02]  /*0d80*/  IMAD R18, R13.reuse, 0x40, R18 ;  /* 0x000000400d127824 */ /* 0x040fe400078e0212 */
[----:B------:R-:W-:-:S02]  /*0d90*/  IMAD R2, R13, 0x40, R2 ;  /* 0x000000400d027824 */ /* 0x000fc400078e0202 */
[C---:B------:R-:W-:Y:S02]  /*0da0*/  IMAD R3, R13.reuse, 0x40, R3 ;  /* 0x000000400d037824 */ /* 0x040fe400078e0203 */
[----:B------:R-:W-:-:S04]  /*0db0*/  IMAD R16, R13, 0x40, R16 ;  /* 0x000000400d107824 */ /* 0x000fc800078e0210 */
[----:B------:R-:W-:Y:S05]  /*0dc0*/  @P1 BRA `(.L_x_6) ;  /* 0xfffffff400481947 */ /* 0x000fea000383ffff */
[----:B0-2---:R-:W-:Y:S05]  /*0dd0*/  BSYNC.RECONVERGENT B0 ;  /* 0x0000000000007941 */ /* 0x005fea0003800200 */
.L_x_1:
[----:B------:R-:W1:Y:S01]  /*0de0*/  LDCU UR12, c[0x0][0x3a8] ;  /* 0x00007500ff0c77ac */ /* 0x000e620008000800 */
[----:B------:R-:W-:Y:S01]  /*0df0*/  BSSY.RECONVERGENT B0, `(.L_x_0) ;  /* 0x0000038000007945 */ /* 0x000fe20003800200 */
[----:B-1----:R-:W-:-:S04]  /*0e00*/  UIADD3 UR4, UPT, UPT, UR12, -0x1, URZ ;  /* 0xffffffff0c047890 */ /* 0x002fc8000fffe0ff */
[----:B------:R-:W-:-:S04]  /*0e10*/  ULEA.HI UR4, UR4, 0x1, URZ, 0x1c ;  /* 0x0000000104047891 */ /* 0x000fc8000f8fe0ff */
[----:B------:R-:W-:-:S04]  /*0e20*/  ULOP3.LUT UR4, UR4, 0x3, URZ, 0xc0, !UPT ;  /* 0x0000000304047892 */ /* 0x000fc8000f8ec0ff */
[----:B------:R-:W-:-:S09]  /*0e30*/  UISETP.NE.AND UP0, UPT, UR4, URZ, UPT ;  /* 0x000000ff0400728c */ /* 0x000fd2000bf05270 */
[----:B------:R-:W-:Y:S05]  /*0e40*/  BRA.U !UP0, `(.L_x_7) ;  /* 0x0000000108c87547 */ /* 0x000fea000b800000 */
[----:B------:R-:W-:Y:S01]  /*0e50*/  UIADD3 UR4, UPT, UPT, -UR4, URZ, URZ ;  /* 0x000000ff04047290 */ /* 0x000fe2000fffe1ff */
[----:B------:R-:W-:Y:S02]  /*0e60*/  IMAD R2, R25, UR12, RZ ;  /* 0x0000000c19027c24 */ /* 0x000fe4000f8e02ff */
[----:B------:R-:W-:Y:S02]  /*0e70*/  IMAD R0, R19, R13, RZ ;  /* 0x0000000d13007224 */ /* 0x000fe400078e02ff */
[----:B------:R-:W-:Y:S02]  /*0e80*/  IMAD.IADD R19, R2, 0x1, R19 ;  /* 0x0000000102137824 */ /* 0x000fe400078e0213 */
[----:B------:R-:W-:-:S07]  /*0e90*/  IMAD.U32 R2, RZ, RZ, UR4 ;  /* 0x00000004ff027e24 */ /* 0x000fce000f8e00ff */
.L_x_9:
[----:B------:R-:W-:Y:S05]  /*0ea0*/  @!P0 BRA `(.L_x_8) ;  /* 0x0000000000988947 */ /* 0x000fea0003800000 */
[----:B------:R-:W1:Y:S01]  /*0eb0*/  S2R R12, SR_LANEID ;  /* 0x00000000000c7919 */ /* 0x000e620000000000 */
[----:B------:R-:W2:Y:S01]  /*0ec0*/  LDC R21, c[0x0][0x3a4] ;  /* 0x0000e900ff157b82 */ /* 0x000ea20000000800 */
[----:B------:R-:W-:Y:S01]  /*0ed0*/  IADD3 R3, P1, PT, R24, R0, RZ ;  /* 0x0000000018037210 */ /* 0x000fe20007f3e0ff */
[----:B------:R-:W-:-:S03]  /*0ee0*/  IMAD.MOV.U32 R13, RZ, RZ, RZ ;  /* 0x000000ffff0d7224 */ /* 0x000fc600078e00ff */
[----:B------:R-:W-:Y:S02]  /*0ef0*/  LEA.HI.X.SX32 R18, R0, RZ, 0x1, P1 ;  /* 0x000000ff00127211 */ /* 0x000fe400008f0eff */
[C---:B0-----:R-:W-:Y:S01]  /*0f00*/  LEA R27, P1, R3.reuse, UR10, 0x1 ;  /* 0x0000000a031b7c11 */ /* 0x041fe2000f8208ff */
[----:B------:R-:W0:Y:S03]  /*0f10*/  LDC R22, c[0x0][0x3a8] ;  /* 0x0000ea00ff167b82 */ /* 0x000e260000000800 */
[----:B------:R-:W-:-:S05]  /*0f20*/  LEA.HI.X R3, R3, UR11, R18, 0x1, P1 ;  /* 0x0000000b03037c11 */ /* 0x000fca00088f0c12 */
[----:B------:R-:W3:Y:S01]  /*0f30*/  LDC.64 R14, c[0x0][0x380] ;  /* 0x0000e000ff0e7b82 */ /* 0x000ee20000000a00 */
[----:B--2---:R-:W-:Y:S02]  /*0f40*/  SHF.R.U32.HI R16, RZ, 0x1, R21 ;  /* 0x00000001ff107819 */ /* 0x004fe40000011615 */
[----:B-1----:R-:W-:Y:S02]  /*0f50*/  SHF.R.U32.HI R23, RZ, 0x2, R12 ;  /* 0x00000002ff177819 */ /* 0x002fe4000001160c */
[----:B------:R-:W-:Y:S02]  /*0f60*/  LOP3.LUT R12, R12, 0x3, RZ, 0xc0, !PT ;  /* 0x000000030c0c7812 */ /* 0x000fe400078ec0ff */
[----:B0-----:R-:W-:-:S03]  /*0f70*/  SHF.R.U32.HI R28, RZ, 0x1, R22 ;  /* 0x00000001ff1c7819 */ /* 0x001fc60000011616 */
[----:B------:R-:W-:-:S03]  /*0f80*/  IMAD.WIDE.U32 R16, R23, R16, R12 ;  /* 0x0000001017107225 */ /* 0x000fc600078e000c */
[----:B------:R-:W-:-:S04]  /*0f90*/  LEA R26, P1, R16, R27, 0x2 ;  /* 0x0000001b101a7211 */ /* 0x000fc800078210ff */
[----:B------:R-:W-:-:S03]  /*0fa0*/  LEA.HI.X R27, R16, R3, R17, 0x2, P1 ;  /* 0x00000003101b7211 */ /* 0x000fc600008f1411 */
[----:B------:R-:W-:Y:S02]  /*0fb0*/  IMAD.WIDE.U32 R20, R21, 0x10, R26 ;  /* 0x0000001015147825 */ /* 0x000fe400078e001a */
[----:B------:R-:W2:Y:S04]  /*0fc0*/  LDG.E R16, desc[UR6][R26.64] ;  /* 0x000000061a107981 */ /* 0x000ea8000c1e1900 */
[----:B------:R-:W4:Y:S04]  /*0fd0*/  LDG.E R18, desc[UR6][R26.64+0x10] ;  /* 0x000010061a127981 */ /* 0x000f28000c1e1900 */
[----:B------:R-:W5:Y:S04]  /*0fe0*/  LDG.E R17, desc[UR6][R20.64] ;  /* 0x0000000614117981 */ /* 0x000f68000c1e1900 */
[----:B------:R0:W5:Y:S01]  /*0ff0*/  LDG.E R3, desc[UR6][R20.64+0x10] ;  /* 0x0000100614037981 */ /* 0x000162000c1e1900 */
[----:B------:R-:W-:-:S04]  /*1000*/  IMAD.WIDE.U32 R12, R23, R28, R12 ;  /* 0x0000001c170c7225 */ /* 0x000fc800078e000c */
[----:B---3--:R-:W-:-:S03]  /*1010*/  IMAD.WIDE.U32 R14, R19, 0x2, R14 ;  /* 0x00000002130e7825 */ /* 0x008fc600078e000e */
[----:B------:R-:W-:-:S04]  /*1020*/  LEA R14, P1, R12, R14, 0x2 ;  /* 0x0000000e0c0e7211 */ /* 0x000fc800078210ff */
[----:B------:R-:W-:-:S03]  /*1030*/  LEA.HI.X R15, R12, R15, R13, 0x2, P1 ;  /* 0x0000000f0c0f7211 */ /* 0x000fc600008f140d */
[----:B0-----:R-:W-:Y:S02]  /*1040*/  IMAD.WIDE.U32 R20, R22, 0x10, R14 ;  /* 0x0000001016147825 */ /* 0x001fe400078e000e */
[----:B------:R-:W3:Y:S04]  /*1050*/  LDG.E R12, desc[UR6][R14.64] ;  /* 0x000000060e0c7981 */ /* 0x000ee8000c1e1900 */
[----:B------:R-:W3:Y:S04]  /*1060*/  LDG.E R13, desc[UR6][R20.64] ;  /* 0x00000006140d7981 */ /* 0x000ee8000c1e1900 */
[----:B------:R-:W3:Y:S04]  /*1070*/  LDG.E R14, desc[UR6][R14.64+0x10] ;  /* 0x000010060e0e7981 */ /* 0x000ee8000c1e1900 */
[----:B------:R4:W3:Y:S01]  /*1080*/  LDG.E R15, desc[UR6][R20.64+0x10] ;  /* 0x00001006140f7981 */ /* 0x0008e2000c1e1900 */
[----:B------:R-:W-:Y:S05]  /*1090*/  WARPSYNC.ALL ;  /* 0x0000000000007948 */ /* 0x000fea0003800000 */
[----:B--2---:R-:W-:Y:S04]  /*10a0*/  MOVM.16.MT88 R16, R16 ;  /* 0x000000001010723a */ /* 0x004fe80000000000 */
[----:B----4-:R-:W-:Y:S04]  /*10b0*/  MOVM.16.MT88 R20, R18 ;  /* 0x000000001214723a */ /* 0x010fe80000000000 */
[----:B-----5:R-:W3:Y:S04]  /*10c0*/  MOVM.16.MT88 R17, R17 ;  /* 0x000000001111723a */ /* 0x020ee80000000000 */
[----:B------:R-:W0:Y:S01]  /*10d0*/  MOVM.16.MT88 R21, R3 ;  /* 0x000000000315723a */ /* 0x000e220000000000 */
[C---:B---3--:R-:W-:Y:S08]  /*10e0*/  HMMA.16816.F32 R4, R12.reuse, R16, R4 ;  /* 0x000000100c04723c */ /* 0x048ff00000001804 */
[----:B0-----:R-:W-:-:S15]  /*10f0*/  HMMA.16816.F32 R8, R12, R20, R8 ;  /* 0x000000140c08723c */ /* 0x001fde0000001808 */
[----:B------:R-:W-:-:S05]  /*1100*/  NOP ;  /* 0x0000000000007918 */ /* 0x000fca0000000000 */
.L_x_8:
[----:B------:R-:W1:Y:S01]  /*1110*/  LDC R3, c[0x0][0x3a4] ;  /* 0x0000e900ff037b82 */ /* 0x000e620000000800 */
[----:B------:R-:W-:Y:S02]  /*1120*/  VIADD R2, R2, 0x1 ;  /* 0x0000000102027836 */ /* 0x000fe40000000000 */
[----:B------:R-:W-:-:S03]  /*1130*/  VIADD R19, R19, 0x10 ;  /* 0x0000001013137836 */ /* 0x000fc60000000000 */
[----:B------:R-:W-:Y:S01]  /*1140*/  ISETP.NE.AND P1, PT, R2, RZ, PT ;  /* 0x000000ff0200720c */ /* 0x000fe20003f25270 */
[----:B-1----:R-:W-:-:S12]  /*1150*/  IMAD R0, R3, 0x10, R0 ;  /* 0x0000001003007824 */ /* 0x002fd800078e0200 */
[----:B------:R-:W-:Y:S05]  /*1160*/  @P1 BRA `(.L_x_9) ;  /* 0xfffffffc004c1947 */ /* 0x000fea000383ffff */
.L_x_7:
[----:B0-----:R-:W-:Y:S05]  /*1170*/  BSYNC.RECONVERGENT B0 ;  /* 0x0000000000007941 */ /* 0x001fea0003800200 */
.L_x_0:
[----:B------:R-:W0:Y:S02]  /*1180*/  LDC.64 R2, c[0x0][0x3a0] ;  /* 0x0000e800ff027b82 */ /* 0x000e240000000a00 */
[----:B0-----:R-:W-:-:S04]  /*1190*/  ISETP.GE.AND P0, PT, R24, R3, PT ;  /* 0x000000031800720c */ /* 0x001fc80003f06270 */
[----:B------:R-:W-:-:S13]  /*11a0*/  ISETP.GE.OR P0, PT, R25, R2, P0 ;  /* 0x000000021900720c */ /* 0x000fda0000706670 */
[----:B------:R-:W-:Y:S05]  /*11b0*/  @P0 EXIT ;  /* 0x000000000000094d */ /* 0x000fea0003800000 */
[----:B------:R-:W0:Y:S01]  /*11c0*/  S2R R14, SR_LANEID ;  /* 0x00000000000e7919 */ /* 0x000e220000000000 */
[----:B------:R-:W1:Y:S01]  /*11d0*/  LDC.64 R12, c[0x0][0x390] ;  /* 0x0000e400ff0c7b82 */ /* 0x000e620000000a00 */
[----:B------:R-:W-:Y:S01]  /*11e0*/  IMAD R25, R25, R3, RZ ;  /* 0x0000000319197224 */ /* 0x000fe200078e02ff */
[----:B------:R-:W-:-:S04]  /*11f0*/  SHF.R.U32.HI R0, RZ, 0x1, R3 ;  /* 0x00000001ff007819 */ /* 0x000fc80000011603 */
[----:B------:R-:W-:Y:S02]  /*1200*/  IADD3 R20, P0, PT, R25, R24, RZ ;  /* 0x0000001819147210 */ /* 0x000fe40007f1e0ff */
[----:B------:R-:W2:Y:S03]  /*1210*/  LDC.64 R26, c[0x0][0x398] ;  /* 0x0000e600ff1a7b82 */ /* 0x000ea60000000a00 */
[----:B------:R-:W-:Y:S02]  /*1220*/  IMAD.X R3, RZ, RZ, RZ, P0 ;  /* 0x000000ffff037224 */ /* 0x000fe400000e06ff */
[----:B------:R-:W-:-:S03]  /*1230*/  IMAD.SHL.U32 R21, R20, 0x4, RZ ;  /* 0x0000000414157824 */ /* 0x000fc600078e00ff */
[----:B------:R-:W-:Y:S01]  /*1240*/  SHF.L.U64.HI R20, R20, 0x2, R3 ;  /* 0x0000000214147819 */ /* 0x000fe20000010203 */
[----:B------:R-:W-:Y:S01]  /*1250*/  IMAD.MOV.U32 R3, RZ, RZ, RZ ;  /* 0x000000ffff037224 */ /* 0x000fe200078e00ff */
[----:B-1----:R-:W-:-:S05]  /*1260*/  IADD3 R23, P0, PT, R21, R12, RZ ;  /* 0x0000000c15177210 */ /* 0x002fca0007f1e0ff */
[----:B------:R-:W-:Y:S01]  /*1270*/  IMAD.X R13, R20, 0x1, R13, P0 ;  /* 0x00000001140d7824 */ /* 0x000fe200000e060d */
[----:B0-----:R-:W-:Y:S02]  /*1280*/  LOP3.LUT R2, R14, 0x3, RZ, 0xc0, !PT ;  /* 0x000000030e027812 */ /* 0x001fe400078ec0ff */
[----:B------:R-:W-:-:S05]  /*1290*/  SHF.R.U32.HI R15, RZ, 0x2, R14 ;  /* 0x00000002ff0f7819 */ /* 0x000fca000001160e */
[----:B------:R-:W-:-:S03]  /*12a0*/  IMAD.WIDE.U32 R2, R15, R0, R2 ;  /* 0x000000000f027225 */ /* 0x000fc600078e0002 */
[----:B------:R-:W-:-:S04]  /*12b0*/  LEA R22, P0, R2, R23, 0x3 ;  /* 0x0000001702167211 */ /* 0x000fc800078018ff */
[----:B------:R-:W-:-:S03]  /*12c0*/  LEA.HI.X R23, R2, R13, R3, 0x3, P0 ;  /* 0x0000000d02177211 */ /* 0x000fc600000f1c03 */
[----:B------:R-:W-:Y:S02]  /*12d0*/  IMAD.WIDE.U32 R24, R0, 0x40, R22 ;  /* 0x0000004000187825 */ /* 0x000fe400078e0016 */
[----:B------:R-:W3:Y:S04]  /*12e0*/  LDG.E.64 R12, desc[UR6][R22.64] ;  /* 0x00000006160c7981 */ /* 0x000ee8000c1e1b00 */
[----:B------:R-:W4:Y:S04]  /*12f0*/  LDG.E.64 R16, desc[UR6][R24.64] ;  /* 0x0000000618107981 */ /* 0x000f28000c1e1b00 */
[----:B------:R-:W5:Y:S04]  /*1300*/  LDG.E.64 R18, desc[UR6][R22.64+0x20] ;  /* 0x0000200616127981 */ /* 0x000f68000c1e1b00 */
[----:B------:R-:W5:Y:S01]  /*1310*/  LDG.E.64 R14, desc[UR6][R24.64+0x20] ;  /* 0x00002006180e7981 */ /* 0x000f62000c1e1b00 */
[----:B--2---:R-:W-:-:S05]  /*1320*/  IADD3 R21, P0, PT, R21, R26, RZ ;  /* 0x0000001a15157210 */ /* 0x004fca0007f1e0ff */
[----:B------:R-:W-:Y:S01]  /*1330*/  IMAD.X R27, R20, 0x1, R27, P0 ;  /* 0x00000001141b7824 */ /* 0x000fe200000e061b */
[----:B------:R-:W-:-:S04]  /*1340*/  LEA R20, P0, R2, R21, 0x3 ;  /* 0x0000001502147211 */ /* 0x000fc800078018ff */
[----:B------:R-:W-:-:S03]  /*1350*/  LEA.HI.X R21, R2, R27, R3, 0x3, P0 ;  /* 0x0000001b02157211 */ /* 0x000fc600000f1c03 */
[----:B------:R-:W-:Y:S01]  /*1360*/  IMAD.WIDE.U32 R2, R0, 0x40, R20 ;  /* 0x0000004000027825 */ /* 0x000fe200078e0014 */
[----:B------:R-:W-:Y:S05]  /*1370*/  WARPSYNC.ALL ;  /* 0x0000000000007948 */ /* 0x000fea0003800000 */
[----:B---3--:R-:W-:Y:S01]  /*1380*/  FADD R12, R12, R4 ;  /* 0x000000040c0c7221 */ /* 0x008fe20000000000 */
[----:B------:R-:W-:Y:S01]  /*1390*/  FADD R13, R13, R5 ;  /* 0x000000050d0d7221 */ /* 0x000fe20000000000 */
[----:B----4-:R-:W-:Y:S01]  /*13a0*/  FADD R16, R16, R6 ;  /* 0x0000000610107221 */ /* 0x010fe20000000000 */
[----:B------:R-:W-:Y:S01]  /*13b0*/  FADD R17, R17, R7 ;  /* 0x0000000711117221 */ /* 0x000fe20000000000 */
[----:B-----5:R-:W-:Y:S01]  /*13c0*/  FADD R18, R18, R8 ;  /* 0x0000000812127221 */ /* 0x020fe20000000000 */
[----:B------:R-:W-:Y:S01]  /*13d0*/  FADD R19, R19, R9 ;  /* 0x0000000913137221 */ /* 0x000fe20000000000 */
[----:B------:R-:W-:Y:S01]  /*13e0*/  STG.E.64 desc[UR6][R20.64], R12 ;  /* 0x0000000c14007986 */ /* 0x000fe2000c101b06 */
[----:B------:R-:W-:Y:S01]  /*13f0*/  FADD R14, R14, R10 ;  /* 0x0000000a0e0e7221 */ /* 0x000fe20000000000 */
[----:B------:R-:W-:-:S02]  /*1400*/  FADD R15, R15, R11 ;  /* 0x0000000b0f0f7221 */ /* 0x000fc40000000000 */
[----:B------:R-:W-:Y:S04]  /*1410*/  STG.E.64 desc[UR6][R2.64], R16 ;  /* 0x0000001002007986 */ /* 0x000fe8000c101b06 */
[----:B------:R-:W-:Y:S04]  /*1420*/  STG.E.64 desc[UR6][R20.64+0x20], R18 ;  /* 0x0000201214007986 */ /* 0x000fe8000c101b06 */
[----:B------:R-:W-:Y:S01]  /*1430*/  STG.E.64 desc[UR6][R2.64+0x20], R14 ;  /* 0x0000200e02007986 */ /* 0x000fe2000c101b06 */
[----:B------:R-:W-:Y:S05]  /*1440*/  EXIT ;  /* 0x000000000000794d */ /* 0x000fea0003800000 */
.L_x_10:
[----:B------:R-:W-:-:S00]  /*1450*/  BRA `(.L_x_10) ;  /* 0xfffffffc00fc7947 */ /* 0x000fc0000383ffff */
[----:B------:R-:W-:-:S00]  /*1460*/  NOP ;  /* 0x0000000000007918 */ /* 0x000fc00000000000 */
        /* <DEDUP_REMOVED lines=9> */
.L_x_11:


//--------------------- .nv.shared.reserved.0     --------------------------
	.section	.nv.shared.reserved.0,"aw",@nobits
	.weak		__nv_reservedSMEM_offset_0_alias
	.size		__nv_reservedSMEM_offset_0_alias, 0, 64
	.other		__nv_reservedSMEM_offset_0_alias,@"STO_CUDA_RESERVED_SHARED STV_DEFAULT"
__nv_reservedSMEM_offset_0_alias:
	.zero		0
	.zero		64


//--------------------- .nv.constant0._Z16wmma_matrix_multP6__halfS0_PfS1_iii --------------------------
	.section	.nv.constant0._Z16wmma_matrix_multP6__halfS0_PfS1_iii,"a",@progbits
	.sectionflags	@""
	.align	4
.nv.constant0._Z16wmma_matrix_multP6__halfS0_PfS1_iii:
	.zero		940


//--------------------- SYMBOLS --------------------------

	.type		.nv.reservedSmem.offset0,@object
	.size		.nv.reservedSmem.offset0,0x4
